//
// Generated by NVIDIA NVVM Compiler
//
// Compiler Build ID: CL-36424714
// Cuda compilation tools, release 13.0, V13.0.88
// Based on NVVM 20.0.0
//

.version 9.0
.target sm_100
.address_size 64

	// .globl	_Z15coalescedAccessPffi

.visible .entry _Z15coalescedAccessPffi(
	.param .u64 .ptr .align 1 _Z15coalescedAccessPffi_param_0,
	.param .f32 _Z15coalescedAccessPffi_param_1,
	.param .u32 _Z15coalescedAccessPffi_param_2
)
{
	.reg .pred 	%p<2>;
	.reg .b32 	%r<6>;
	.reg .b32 	%f<4>;
	.reg .b64 	%rd<5>;

	ld.param.u64 	%rd1, [_Z15coalescedAccessPffi_param_0];
	ld.param.f32 	%f1, [_Z15coalescedAccessPffi_param_1];
	ld.param.u32 	%r2, [_Z15coalescedAccessPffi_param_2];
	mov.u32 	%r3, %ctaid.x;
	mov.u32 	%r4, %ntid.x;
	mov.u32 	%r5, %tid.x;
	mad.lo.s32 	%r1, %r3, %r4, %r5;
	setp.ge.s32 	%p1, %r1, %r2;
	@%p1 bra 	$L__BB0_2;
	cvta.to.global.u64 	%rd2, %rd1;
	mul.wide.s32 	%rd3, %r1, 4;
	add.s64 	%rd4, %rd2, %rd3;
	ld.global.f32 	%f2, [%rd4];
	mul.f32 	%f3, %f1, %f2;
	st.global.f32 	[%rd4], %f3;
$L__BB0_2:
	ret;

}
	// .globl	_Z18nonCoalescedAccessPffi
.visible .entry _Z18nonCoalescedAccessPffi(
	.param .u64 .ptr .align 1 _Z18nonCoalescedAccessPffi_param_0,
	.param .f32 _Z18nonCoalescedAccessPffi_param_1,
	.param .u32 _Z18nonCoalescedAccessPffi_param_2
)
{
	.reg .pred 	%p<7>;
	.reg .b32 	%r<33>;
	.reg .b32 	%f<12>;
	.reg .b64 	%rd<11>;

	ld.param.u64 	%rd2, [_Z18nonCoalescedAccessPffi_param_0];
	ld.param.f32 	%f1, [_Z18nonCoalescedAccessPffi_param_1];
	ld.param.u32 	%r13, [_Z18nonCoalescedAccessPffi_param_2];
	cvta.to.global.u64 	%rd1, %rd2;
	mov.u32 	%r14, %tid.x;
	mov.u32 	%r1, %ntid.x;
	mov.u32 	%r15, %ctaid.x;
	mad.lo.s32 	%r31, %r15, %r1, %r14;
	setp.ge.s32 	%p1, %r31, %r13;
	@%p1 bra 	$L__BB1_7;
	shl.b32 	%r3, %r1, 2;
	add.s32 	%r16, %r31, %r3;
	max.s32 	%r17, %r13, %r16;
	sub.s32 	%r18, %r17, %r16;
	setp.ne.s32 	%p2, %r18, 0;
	selp.u32 	%r19, 1, 0, %p2;
	selp.s32 	%r20, -1, 0, %p2;
	add.s32 	%r21, %r18, %r20;
	div.u32 	%r22, %r21, %r3;
	add.s32 	%r4, %r22, %r19;
	and.b32  	%r23, %r4, 3;
	setp.eq.s32 	%p3, %r23, 3;
	@%p3 bra 	$L__BB1_4;
	add.s32 	%r24, %r4, 1;
	and.b32  	%r25, %r24, 3;
	neg.s32 	%r29, %r25;
$L__BB1_3:
	.pragma "nounroll";
	mul.wide.s32 	%rd3, %r31, 4;
	add.s64 	%rd4, %rd1, %rd3;
	ld.global.f32 	%f2, [%rd4];
	mul.f32 	%f3, %f1, %f2;
	st.global.f32 	[%rd4], %f3;
	add.s32 	%r31, %r31, %r3;
	add.s32 	%r29, %r29, 1;
	setp.ne.s32 	%p4, %r29, 0;
	@%p4 bra 	$L__BB1_3;
$L__BB1_4:
	setp.lt.u32 	%p5, %r4, 3;
	@%p5 bra 	$L__BB1_7;
	mul.wide.u32 	%rd7, %r3, 4;
$L__BB1_6:
	mul.wide.s32 	%rd5, %r31, 4;
	add.s64 	%rd6, %rd1, %rd5;
	ld.global.f32 	%f4, [%rd6];
	mul.f32 	%f5, %f1, %f4;
	st.global.f32 	[%rd6], %f5;
	add.s32 	%r26, %r31, %r3;
	add.s64 	%rd8, %rd6, %rd7;
	ld.global.f32 	%f6, [%rd8];
	mul.f32 	%f7, %f1, %f6;
	st.global.f32 	[%rd8], %f7;
	add.s32 	%r27, %r26, %r3;
	add.s64 	%rd9, %rd8, %rd7;
	ld.global.f32 	%f8, [%rd9];
	mul.f32 	%f9, %f1, %f8;
	st.global.f32 	[%rd9], %f9;
	add.s32 	%r28, %r27, %r3;
	add.s64 	%rd10, %rd9, %rd7;
	ld.global.f32 	%f10, [%rd10];
	mul.f32 	%f11, %f1, %f10;
	st.global.f32 	[%rd10], %f11;
	add.s32 	%r31, %r28, %r3;
	setp.lt.s32 	%p6, %r31, %r13;
	@%p6 bra 	$L__BB1_6;
$L__BB1_7:
	ret;

}


// ===== COMPILED SASS (sm_100) =====

	.target	sm_100

	.elftype	@"ET_EXEC"


//--------------------- .note.nv.tkinfo           --------------------------
	.section	.note.nv.tkinfo,"",@"SHT_NOTE"
	.sectionflags	@"SHF_NOTE_NV_TKINFO"
	.tkinfo
        /*0018*/ 	.word	0x00000002
        /*0030*/ 	.string	""
        /*0030*/ 	.string	"ptxas"
        /*0030*/ 	.string	"Cuda compilation tools, release 13.0, V13.0.88"
        /*0030*/ 	.string	"Build cuda_13.0.r13.0/compiler.36424714_0"
        /*0030*/ 	.string	"-arch sm_100 -m 64 "



//--------------------- .note.nv.cuinfo           --------------------------
	.section	.note.nv.cuinfo,"",@"SHT_NOTE"
	.sectionflags	@"SHF_NOTE_NV_CUINFO"
        /*0018*/ 	.short	0x0002
        /*001a*/ 	.short	0x0064
        /*001c*/ 	.short	0x0082
	.zero		2


//--------------------- .nv.info                  --------------------------
	.section	.nv.info,"",@"SHT_CUDA_INFO"
	.align	4


	//----- nvinfo : EIATTR_REGCOUNT
	.align		4
        /*0000*/ 	.byte	0x04, 0x2f
        /*0002*/ 	.short	(.L_1 - .L_0)
	.align		4
.L_0:
        /*0004*/ 	.word	index@(_Z15coalescedAccessPffi)
        /*0008*/ 	.word	0x00000008


	//----- nvinfo : EIATTR_FRAME_SIZE
	.align		4
.L_1:
        /*000c*/ 	.byte	0x04, 0x11
        /*000e*/ 	.short	(.L_3 - .L_2)
	.align		4
.L_2:
        /*0010*/ 	.word	index@(_Z15coalescedAccessPffi)
        /*0014*/ 	.word	0x00000000


	//----- nvinfo : EIATTR_REGCOUNT
	.align		4
.L_3:
        /*0018*/ 	.byte	0x04, 0x2f
        /*001a*/ 	.short	(.L_5 - .L_4)
	.align		4
.L_4:
        /*001c*/ 	.word	index@(_Z18nonCoalescedAccessPffi)
        /*0020*/ 	.word	0x00000018


	//----- nvinfo : EIATTR_FRAME_SIZE
	.align		4
.L_5:
        /*0024*/ 	.byte	0x04, 0x11
        /*0026*/ 	.short	(.L_7 - .L_6)
	.align		4
.L_6:
        /*0028*/ 	.word	index@(_Z18nonCoalescedAccessPffi)
        /*002c*/ 	.word	0x00000000


	//----- nvinfo : EIATTR_MIN_STACK_SIZE
	.align		4
.L_7:
        /*0030*/ 	.byte	0x04, 0x12
        /*0032*/ 	.short	(.L_9 - .L_8)
	.align		4
.L_8:
        /*0034*/ 	.word	index@(_Z18nonCoalescedAccessPffi)
        /*0038*/ 	.word	0x00000000


	//----- nvinfo : EIATTR_MIN_STACK_SIZE
	.align		4
.L_9:
        /*003c*/ 	.byte	0x04, 0x12
        /*003e*/ 	.short	(.L_11 - .L_10)
	.align		4
.L_10:
        /*0040*/ 	.word	index@(_Z15coalescedAccessPffi)
        /*0044*/ 	.word	0x00000000
.L_11:


//--------------------- .nv.compat                --------------------------
	.section	.nv.compat,"",@"SHT_CUDA_COMPAT_INFO"
	.align	4
        /*0000*/ 	.byte	0x02, 0x09, 0x00, 0x00, 0x02, 0x02, 0x01, 0x00, 0x02, 0x05, 0x05, 0x00, 0x03, 0x07, 0x01, 0x01
        /*0010*/ 	.byte	0x02, 0x03, 0x00, 0x00, 0x02, 0x06, 0x01, 0x00, 0x04, 0x0b, 0x08, 0x00, 0x09, 0x00, 0x00, 0x00
        /*0020*/ 	.byte	0x00, 0x00, 0x00, 0x00


//--------------------- .nv.info._Z18nonCoalescedAccessPffi --------------------------
	.section	.nv.info._Z18nonCoalescedAccessPffi,"",@"SHT_CUDA_INFO"
	.sectionflags	@""
	.align	4


	//----- nvinfo : EIATTR_CUDA_API_VERSION
	.align		4
        /*0000*/ 	.byte	0x04, 0x37
        /*0002*/ 	.short	(.L_13 - .L_12)
.L_12:
        /*0004*/ 	.word	0x00000082


	//----- nvinfo : EIATTR_KPARAM_INFO
	.align		4
.L_13:
        /*0008*/ 	.byte	0x04, 0x17
        /*000a*/ 	.short	(.L_15 - .L_14)
.L_14:
        /*000c*/ 	.word	0x00000000
        /*0010*/ 	.short	0x0002
        /*0012*/ 	.short	0x000c
        /*0014*/ 	.byte	0x00, 0xf0, 0x11, 0x00


	//----- nvinfo : EIATTR_KPARAM_INFO
	.align		4
.L_15:
        /*0018*/ 	.byte	0x04, 0x17
        /*001a*/ 	.short	(.L_17 - .L_16)
.L_16:
        /*001c*/ 	.word	0x00000000
        /*0020*/ 	.short	0x0001
        /*0022*/ 	.short	0x0008
        /*0024*/ 	.byte	0x00, 0xf0, 0x11, 0x00


	//----- nvinfo : EIATTR_KPARAM_INFO
	.align		4
.L_17:
        /*0028*/ 	.byte	0x04, 0x17
        /*002a*/ 	.short	(.L_19 - .L_18)
.L_18:
        /*002c*/ 	.word	0x00000000
        /*0030*/ 	.short	0x0000
        /*0032*/ 	.short	0x0000
        /*0034*/ 	.byte	0x00, 0xf5, 0x21, 0x00


	//----- nvinfo : EIATTR_SPARSE_MMA_MASK
	.align		4
.L_19:
        /*0038*/ 	.byte	0x03, 0x50
        /*003a*/ 	.short	0x0000


	//----- nvinfo : EIATTR_MAXREG_COUNT
	.align		4
        /*003c*/ 	.byte	0x03, 0x1b
        /*003e*/ 	.short	0x00ff


	//----- nvinfo : EIATTR_MERCURY_ISA_VERSION
	.align		4
        /*0040*/ 	.byte	0x03, 0x5f
        /*0042*/ 	.short	0x0101


	//----- nvinfo : EIATTR_VRC_CTA_INIT_COUNT
	.align		4
        /*0044*/ 	.byte	0x02, 0x4a
	.zero		1
	.zero		1


	//----- nvinfo : EIATTR_EXIT_INSTR_OFFSETS
	.align		4
        /*0048*/ 	.byte	0x04, 0x1c
        /*004a*/ 	.short	(.L_21 - .L_20)


	//   ....[0]....
.L_20:
        /*004c*/ 	.word	0x00000070


	//   ....[1]....
        /*0050*/ 	.word	0x00000390


	//   ....[2]....
        /*0054*/ 	.word	0x000004e0


	//----- nvinfo : EIATTR_CRS_STACK_SIZE
	.align		4
.L_21:
        /*0058*/ 	.byte	0x04, 0x1e
        /*005a*/ 	.short	(.L_23 - .L_22)
.L_22:
        /*005c*/ 	.word	0x00000000


	//----- nvinfo : EIATTR_CBANK_PARAM_SIZE
	.align		4
.L_23:
        /*0060*/ 	.byte	0x03, 0x19
        /*0062*/ 	.short	0x0010


	//----- nvinfo : EIATTR_PARAM_CBANK
	.align		4
        /*0064*/ 	.byte	0x04, 0x0a
        /*0066*/ 	.short	(.L_25 - .L_24)
	.align		4
.L_24:
        /*0068*/ 	.word	index@(.nv.constant0._Z18nonCoalescedAccessPffi)
        /*006c*/ 	.short	0x0380
        /*006e*/ 	.short	0x0010


	//----- nvinfo : EIATTR_SW_WAR
	.align		4
.L_25:
        /*0070*/ 	.byte	0x04, 0x36
        /*0072*/ 	.short	(.L_27 - .L_26)
.L_26:
        /*0074*/ 	.word	0x00000008
.L_27:


//--------------------- .nv.info._Z15coalescedAccessPffi --------------------------
	.section	.nv.info._Z15coalescedAccessPffi,"",@"SHT_CUDA_INFO"
	.sectionflags	@""
	.align	4


	//----- nvinfo : EIATTR_CUDA_API_VERSION
	.align		4
        /*0000*/ 	.byte	0x04, 0x37
        /*0002*/ 	.short	(.L_29 - .L_28)
.L_28:
        /*0004*/ 	.word	0x00000082


	//----- nvinfo : EIATTR_KPARAM_INFO
	.align		4
.L_29:
        /*0008*/ 	.byte	0x04, 0x17
        /*000a*/ 	.short	(.L_31 - .L_30)
.L_30:
        /*000c*/ 	.word	0x00000000
        /*0010*/ 	.short	0x0002
        /*0012*/ 	.short	0x000c
        /*0014*/ 	.byte	0x00, 0xf0, 0x11, 0x00


	//----- nvinfo : EIATTR_KPARAM_INFO
	.align		4
.L_31:
        /*0018*/ 	.byte	0x04, 0x17
        /*001a*/ 	.short	(.L_33 - .L_32)
.L_32:
        /*001c*/ 	.word	0x00000000
        /*0020*/ 	.short	0x0001
        /*0022*/ 	.short	0x0008
        /*0024*/ 	.byte	0x00, 0xf0, 0x11, 0x00


	//----- nvinfo : EIATTR_KPARAM_INFO
	.align		4
.L_33:
        /*0028*/ 	.byte	0x04, 0x17
        /*002a*/ 	.short	(.L_35 - .L_34)
.L_34:
        /*002c*/ 	.word	0x00000000
        /*0030*/ 	.short	0x0000
        /*0032*/ 	.short	0x0000
        /*0034*/ 	.byte	0x00, 0xf5, 0x21, 0x00


	//----- nvinfo : EIATTR_SPARSE_MMA_MASK
	.align		4
.L_35:
        /*0038*/ 	.byte	0x03, 0x50
        /*003a*/ 	.short	0x0000


	//----- nvinfo : EIATTR_MAXREG_COUNT
	.align		4
        /*003c*/ 	.byte	0x03, 0x1b
        /*003e*/ 	.short	0x00ff


	//----- nvinfo : EIATTR_MERCURY_ISA_VERSION
	.align		4
        /*0040*/ 	.byte	0x03, 0x5f
        /*0042*/ 	.short	0x0101


	//----- nvinfo : EIATTR_VRC_CTA_INIT_COUNT
	.align		4
        /*0044*/ 	.byte	0x02, 0x4a
	.zero		1
	.zero		1


	//----- nvinfo : EIATTR_EXIT_INSTR_OFFSETS
	.align		4
        /*0048*/ 	.byte	0x04, 0x1c
        /*004a*/ 	.short	(.L_37 - .L_36)


	//   ....[0]....
.L_36:
        /*004c*/ 	.word	0x00000070


	//   ....[1]....
        /*0050*/ 	.word	0x000000f0


	//----- nvinfo : EIATTR_CBANK_PARAM_SIZE
	.align		4
.L_37:
        /*0054*/ 	.byte	0x03, 0x19
        /*0056*/ 	.short	0x0010


	//----- nvinfo : EIATTR_PARAM_CBANK
	.align		4
        /*0058*/ 	.byte	0x04, 0x0a
        /*005a*/ 	.short	(.L_39 - .L_38)
	.align		4
.L_38:
        /*005c*/ 	.word	index@(.nv.constant0._Z15coalescedAccessPffi)
        /*0060*/ 	.short	0x0380
        /*0062*/ 	.short	0x0010


	//----- nvinfo : EIATTR_SW_WAR
	.align		4
.L_39:
        /*0064*/ 	.byte	0x04, 0x36
        /*0066*/ 	.short	(.L_41 - .L_40)
.L_40:
        /*0068*/ 	.word	0x00000008
.L_41:


//--------------------- .nv.callgraph             --------------------------
	.section	.nv.callgraph,"",@"SHT_CUDA_CALLGRAPH"
	.align	4
	.sectionentsize	8
	.align		4
        /*0000*/ 	.word	0x00000000
	.align		4
        /*0004*/ 	.word	0xffffffff
	.align		4
        /*0008*/ 	.word	0x00000000
	.align		4
        /*000c*/ 	.word	0xfffffffe
	.align		4
        /*0010*/ 	.word	0x00000000
	.align		4
        /*0014*/ 	.word	0xfffffffd
	.align		4
        /*0018*/ 	.word	0x00000000
	.align		4
        /*001c*/ 	.word	0xfffffffc


//--------------------- .text._Z18nonCoalescedAccessPffi --------------------------
	.section	.text._Z18nonCoalescedAccessPffi,"ax",@progbits
	.align	128
        .global         _Z18nonCoalescedAccessPffi
        .type           _Z18nonCoalescedAccessPffi,@function
        .size           _Z18nonCoalescedAccessPffi,(.L_x_6 - _Z18nonCoalescedAccessPffi)
        .other          _Z18nonCoalescedAccessPffi,@"STO_CUDA_ENTRY STV_DEFAULT"
_Z18nonCoalescedAccessPffi:
.text._Z18nonCoalescedAccessPffi:
[----:B------:R-:W-:Y:S01]  /*0000*/  LDC R1, c[0x0][0x37c] ;  /* 0x0000df00ff017b82 */ /* 0x000fe20000000800 */
[----:B------:R-:W0:Y:S07]  /*0010*/  S2R R3, SR_TID.X ;  /* 0x0000000000037919 */ /* 0x000e2e0000002100 */
[----:B------:R-:W0:Y:S01]  /*0020*/  S2UR UR4, SR_CTAID.X ;  /* 0x00000000000479c3 */ /* 0x000e220000002500 */
[----:B------:R-:W1:Y:S07]  /*0030*/  LDCU UR6, c[0x0][0x38c] ;  /* 0x00007180ff0677ac */ /* 0x000e6e0008000800 */
[----:B------:R-:W0:Y:S02]  /*0040*/  LDC R0, c[0x0][0x360] ;  /* 0x0000d800ff007b82 */ /* 0x000e240000000800 */
[----:B0-----:R-:W-:-:S05]  /*0050*/  IMAD R3, R0, UR4, R3 ;  /* 0x0000000400037c24 */ /* 0x001fca000f8e0203 */
[----:B-1----:R-:W-:-:S13]  /*0060*/  ISETP.GE.AND P0, PT, R3, UR6, PT ;  /* 0x0000000603007c0c */ /* 0x002fda000bf06270 */
[----:B------:R-:W-:Y:S05]  /*0070*/  @P0 EXIT ;  /* 0x000000000000094d */ /* 0x000fea0003800000 */
[----:B------:R-:W-:Y:S01]  /*0080*/  IMAD.SHL.U32 R0, R0, 0x4, RZ ;  /* 0x0000000400007824 */ /* 0x000fe200078e00ff */
[----:B------:R-:W0:Y:S01]  /*0090*/  LDCU UR8, c[0x0][0x388] ;  /* 0x00007100ff0877ac */ /* 0x000e220008000800 */
[----:B------:R-:W-:Y:S02]  /*00a0*/  BSSY.RECONVERGENT B0, `(.L_x_0) ;  /* 0x000002e000007945 */ /* 0x000fe40003800200 */
[----:B------:R-:W1:Y:S01]  /*00b0*/  I2F.U32.RP R6, R0 ;  /* 0x0000000000067306 */ /* 0x000e620000209000 */
[----:B------:R-:W-:Y:S01]  /*00c0*/  IADD3 R2, PT, PT, R3, R0, RZ ;  /* 0x0000000003027210 */ /* 0x000fe20007ffe0ff */
[----:B------:R-:W-:Y:S01]  /*00d0*/  IMAD.MOV R11, RZ, RZ, -R0 ;  /* 0x000000ffff0b7224 */ /* 0x000fe200078e0a00 */
[----:B------:R-:W-:Y:S01]  /*00e0*/  ISETP.NE.U32.AND P3, PT, R0, RZ, PT ;  /* 0x000000ff0000720c */ /* 0x000fe20003f65070 */
[----:B------:R-:W2:Y:S01]  /*00f0*/  LDCU.64 UR4, c[0x0][0x358] ;  /* 0x00006b00ff0477ac */ /* 0x000ea20008000a00 */
[C---:B------:R-:W-:Y:S01]  /*0100*/  VIMNMX R7, PT, PT, R2.reuse, UR6, !PT ;  /* 0x0000000602077c48 */ /* 0x040fe2000ffe0100 */
[----:B------:R-:W3:Y:S03]  /*0110*/  LDCU UR7, c[0x0][0x388] ;  /* 0x00007100ff0777ac */ /* 0x000ee60008000800 */
[----:B------:R-:W-:-:S04]  /*0120*/  IADD3 R7, PT, PT, -R2, R7, RZ ;  /* 0x0000000702077210 */ /* 0x000fc80007ffe1ff */
[C---:B------:R-:W-:Y:S01]  /*0130*/  ISETP.NE.AND P0, PT, R7.reuse, RZ, PT ;  /* 0x000000ff0700720c */ /* 0x040fe20003f05270 */
[----:B-1----:R-:W1:Y:S01]  /*0140*/  MUFU.RCP R6, R6 ;  /* 0x0000000600067308 */ /* 0x002e620000001000 */
[----:B------:R-:W-:-:S11]  /*0150*/  IADD3 R9, PT, PT, R7, -0x1, RZ ;  /* 0xffffffff07097810 */ /* 0x000fd60007ffe0ff */
[----:B------:R-:W-:Y:S01]  /*0160*/  @!P0 IADD3 R9, PT, PT, R7, RZ, RZ ;  /* 0x000000ff07098210 */ /* 0x000fe20007ffe0ff */
[----:B-1----:R-:W-:-:S04]  /*0170*/  VIADD R4, R6, 0xffffffe ;  /* 0x0ffffffe06047836 */ /* 0x002fc80000000000 */
[----:B------:R1:W4:Y:S02]  /*0180*/  F2I.FTZ.U32.TRUNC.NTZ R5, R4 ;  /* 0x0000000400057305 */ /* 0x000324000021f000 */
[----:B-1----:R-:W-:Y:S02]  /*0190*/  IMAD.MOV.U32 R4, RZ, RZ, RZ ;  /* 0x000000ffff047224 */ /* 0x002fe400078e00ff */
[----:B----4-:R-:W-:-:S04]  /*01a0*/  IMAD R11, R11, R5, RZ ;  /* 0x000000050b0b7224 */ /* 0x010fc800078e02ff */
[----:B------:R-:W-:Y:S02]  /*01b0*/  IMAD.HI.U32 R2, R5, R11, R4 ;  /* 0x0000000b05027227 */ /* 0x000fe400078e0004 */
[----:B------:R-:W1:Y:S04]  /*01c0*/  LDC.64 R4, c[0x0][0x380] ;  /* 0x0000e000ff047b82 */ /* 0x000e680000000a00 */
[----:B------:R-:W-:-:S04]  /*01d0*/  IMAD.HI.U32 R7, R2, R9, RZ ;  /* 0x0000000902077227 */ /* 0x000fc800078e00ff */
[----:B------:R-:W-:-:S04]  /*01e0*/  IMAD.MOV R2, RZ, RZ, -R7 ;  /* 0x000000ffff027224 */ /* 0x000fc800078e0a07 */
[----:B------:R-:W-:Y:S01]  /*01f0*/  IMAD R9, R0, R2, R9 ;  /* 0x0000000200097224 */ /* 0x000fe200078e0209 */
[----:B------:R-:W-:-:S04]  /*0200*/  SEL R2, RZ, 0x1, !P0 ;  /* 0x00000001ff027807 */ /* 0x000fc80004000000 */
[----:B------:R-:W-:-:S13]  /*0210*/  ISETP.GE.U32.AND P1, PT, R9, R0, PT ;  /* 0x000000000900720c */ /* 0x000fda0003f26070 */
[----:B------:R-:W-:Y:S01]  /*0220*/  @P1 IADD3 R9, PT, PT, -R0, R9, RZ ;  /* 0x0000000900091210 */ /* 0x000fe20007ffe1ff */
[----:B------:R-:W-:-:S03]  /*0230*/  @P1 VIADD R7, R7, 0x1 ;  /* 0x0000000107071836 */ /* 0x000fc60000000000 */
[----:B------:R-:W-:-:S13]  /*0240*/  ISETP.GE.U32.AND P2, PT, R9, R0, PT ;  /* 0x000000000900720c */ /* 0x000fda0003f46070 */
[----:B------:R-:W-:Y:S02]  /*0250*/  @P2 IADD3 R7, PT, PT, R7, 0x1, RZ ;  /* 0x0000000107072810 */ /* 0x000fe40007ffe0ff */
[----:B------:R-:W-:-:S05]  /*0260*/  @!P3 LOP3.LUT R7, RZ, R0, RZ, 0x33, !PT ;  /* 0x00000000ff07b212 */ /* 0x000fca00078e33ff */
[----:B------:R-:W-:-:S05]  /*0270*/  IMAD.IADD R2, R2, 0x1, R7 ;  /* 0x0000000102027824 */ /* 0x000fca00078e0207 */
[C---:B------:R-:W-:Y:S02]  /*0280*/  LOP3.LUT R6, R2.reuse, 0x3, RZ, 0xc0, !PT ;  /* 0x0000000302067812 */ /* 0x040fe400078ec0ff */
[----:B------:R-:W-:Y:S02]  /*0290*/  ISETP.GE.U32.AND P1, PT, R2, 0x3, PT ;  /* 0x000000030200780c */ /* 0x000fe40003f26070 */
[----:B------:R-:W-:-:S13]  /*02a0*/  ISETP.NE.AND P0, PT, R6, 0x3, PT ;  /* 0x000000030600780c */ /* 0x000fda0003f05270 */
[----:B0123--:R-:W-:Y:S05]  /*02b0*/  @!P0 BRA `(.L_x_1) ;  /* 0x0000000000308947 */ /* 0x00ffea0003800000 */
[----:B------:R-:W0:Y:S01]  /*02c0*/  LDC.64 R8, c[0x0][0x380] ;  /* 0x0000e000ff087b82 */ /* 0x000e220000000a00 */
[----:B------:R-:W-:-:S04]  /*02d0*/  IADD3 R2, PT, PT, R2, 0x1, RZ ;  /* 0x0000000102027810 */ /* 0x000fc80007ffe0ff */
[----:B------:R-:W-:-:S05]  /*02e0*/  LOP3.LUT R2, R2, 0x3, RZ, 0xc0, !PT ;  /* 0x0000000302027812 */ /* 0x000fca00078ec0ff */
[----:B------:R-:W-:-:S07]  /*02f0*/  IMAD.MOV R2, RZ, RZ, -R2 ;  /* 0x000000ffff027224 */ /* 0x000fce00078e0a02 */
.L_x_2:
[----:B01----:R-:W-:-:S05]  /*0300*/  IMAD.WIDE R6, R3, 0x4, R8 ;  /* 0x0000000403067825 */ /* 0x003fca00078e0208 */
[----:B------:R-:W2:Y:S01]  /*0310*/  LDG.E R10, desc[UR4][R6.64] ;  /* 0x00000004060a7981 */ /* 0x000ea2000c1e1900 */
[----:B------:R-:W-:Y:S01]  /*0320*/  IADD3 R2, PT, PT, R2, 0x1, RZ ;  /* 0x0000000102027810 */ /* 0x000fe20007ffe0ff */
[----:B------:R-:W-:-:S03]  /*0330*/  IMAD.IADD R3, R0, 0x1, R3 ;  /* 0x0000000100037824 */ /* 0x000fc600078e0203 */
[----:B------:R-:W-:Y:S01]  /*0340*/  ISETP.NE.AND P0, PT, R2, RZ, PT ;  /* 0x000000ff0200720c */ /* 0x000fe20003f05270 */
[----:B--2---:R-:W-:-:S05]  /*0350*/  FMUL R11, R10, UR7 ;  /* 0x000000070a0b7c20 */ /* 0x004fca0008400000 */
[----:B------:R1:W-:Y:S07]  /*0360*/  STG.E desc[UR4][R6.64], R11 ;  /* 0x0000000b06007986 */ /* 0x0003ee000c101904 */
[----:B------:R-:W-:Y:S05]  /*0370*/  @P0 BRA `(.L_x_2) ;  /* 0xfffffffc00e00947 */ /* 0x000fea000383ffff */
.L_x_1:
[----:B------:R-:W-:Y:S05]  /*0380*/  BSYNC.RECONVERGENT B0 ;  /* 0x0000000000007941 */ /* 0x000fea0003800200 */
.L_x_0:
[----:B------:R-:W-:Y:S05]  /*0390*/  @!P1 EXIT ;  /* 0x000000000000994d */ /* 0x000fea0003800000 */
.L_x_3:
[----:B0-----:R-:W-:-:S05]  /*03a0*/  IMAD.WIDE R12, R3, 0x4, R4 ;  /* 0x00000004030c7825 */ /* 0x001fca00078e0204 */
[----:B------:R-:W2:Y:S01]  /*03b0*/  LDG.E R2, desc[UR4][R12.64] ;  /* 0x000000040c027981 */ /* 0x000ea2000c1e1900 */
[----:B-1----:R-:W-:-:S04]  /*03c0*/  IMAD.WIDE.U32 R6, R0, 0x4, R12 ;  /* 0x0000000400067825 */ /* 0x002fc800078e000c */
[----:B--2---:R-:W-:-:S05]  /*03d0*/  FMUL R15, R2, UR8 ;  /* 0x00000008020f7c20 */ /* 0x004fca0008400000 */
[----:B------:R0:W-:Y:S04]  /*03e0*/  STG.E desc[UR4][R12.64], R15 ;  /* 0x0000000f0c007986 */ /* 0x0001e8000c101904 */
[----:B------:R-:W2:Y:S01]  /*03f0*/  LDG.E R2, desc[UR4][R6.64] ;  /* 0x0000000406027981 */ /* 0x000ea2000c1e1900 */
[----:B------:R-:W-:-:S04]  /*0400*/  IMAD.WIDE.U32 R8, R0, 0x4, R6 ;  /* 0x0000000400087825 */ /* 0x000fc800078e0006 */
[----:B--2---:R-:W-:-:S05]  /*0410*/  FMUL R17, R2, UR8 ;  /* 0x0000000802117c20 */ /* 0x004fca0008400000 */
[----:B------:R0:W-:Y:S04]  /*0420*/  STG.E desc[UR4][R6.64], R17 ;  /* 0x0000001106007986 */ /* 0x0001e8000c101904 */
[----:B------:R-:W2:Y:S01]  /*0430*/  LDG.E R2, desc[UR4][R8.64] ;  /* 0x0000000408027981 */ /* 0x000ea2000c1e1900 */
[----:B------:R-:W-:-:S04]  /*0440*/  IMAD.WIDE.U32 R10, R0, 0x4, R8 ;  /* 0x00000004000a7825 */ /* 0x000fc800078e0008 */
[----:B--2---:R-:W-:-:S05]  /*0450*/  FMUL R19, R2, UR8 ;  /* 0x0000000802137c20 */ /* 0x004fca0008400000 */
[----:B------:R0:W-:Y:S04]  /*0460*/  STG.E desc[UR4][R8.64], R19 ;  /* 0x0000001308007986 */ /* 0x0001e8000c101904 */
[----:B------:R-:W2:Y:S01]  /*0470*/  LDG.E R2, desc[UR4][R10.64] ;  /* 0x000000040a027981 */ /* 0x000ea2000c1e1900 */
[----:B------:R-:W-:-:S04]  /*0480*/  IADD3 R3, PT, PT, R0, R3, R0 ;  /* 0x0000000300037210 */ /* 0x000fc80007ffe000 */
[----:B------:R-:W-:-:S04]  /*0490*/  IADD3 R3, PT, PT, R0, R3, R0 ;  /* 0x0000000300037210 */ /* 0x000fc80007ffe000 */
[----:B------:R-:W-:Y:S01]  /*04a0*/  ISETP.GE.AND P0, PT, R3, UR6, PT ;  /* 0x0000000603007c0c */ /* 0x000fe2000bf06270 */
[----:B--2---:R-:W-:-:S05]  /*04b0*/  FMUL R21, R2, UR8 ;  /* 0x0000000802157c20 */ /* 0x004fca0008400000 */
[----:B------:R0:W-:Y:S07]  /*04c0*/  STG.E desc[UR4][R10.64], R21 ;  /* 0x000000150a007986 */ /* 0x0001ee000c101904 */
[----:B------:R-:W-:Y:S05]  /*04d0*/  @!P0 BRA `(.L_x_3) ;  /* 0xfffffffc00b08947 */ /* 0x000fea000383ffff */
[----:B------:R-:W-:Y:S05]  /*04e0*/  EXIT ;  /* 0x000000000000794d */ /* 0x000fea0003800000 */
.L_x_4:
[----:B------:R-:W-:-:S00]  /*04f0*/  BRA `(.L_x_4) ;  /* 0xfffffffc00fc7947 */ /* 0x000fc0000383ffff */
[----:B------:R-:W-:-:S00]  /*0500*/  NOP ;  /* 0x0000000000007918 */ /* 0x000fc00000000000 */
[----:B------:R-:W-:-:S00]  /*0510*/  NOP ;  /* 0x0000000000007918 */ /* 0x000fc00000000000 */
[----:B------:R-:W-:-:S00]  /*0520*/  NOP ;  /* 0x0000000000007918 */ /* 0x000fc00000000000 */
[----:B------:R-:W-:-:S00]  /*0530*/  NOP ;  /* 0x0000000000007918 */ /* 0x000fc00000000000 */
[----:B------:R-:W-:-:S00]  /*0540*/  NOP ;  /* 0x0000000000007918 */ /* 0x000fc00000000000 */
[----:B------:R-:W-:-:S00]  /*0550*/  NOP ;  /* 0x0000000000007918 */ /* 0x000fc00000000000 */
[----:B------:R-:W-:-:S00]  /*0560*/  NOP ;  /* 0x0000000000007918 */ /* 0x000fc00000000000 */
[----:B------:R-:W-:-:S00]  /*0570*/  NOP ;  /* 0x0000000000007918 */ /* 0x000fc00000000000 */
.L_x_6:


//--------------------- .text._Z15coalescedAccessPffi --------------------------
	.section	.text._Z15coalescedAccessPffi,"ax",@progbits
	.align	128
        .global         _Z15coalescedAccessPffi
        .type           _Z15coalescedAccessPffi,@function
        .size           _Z15coalescedAccessPffi,(.L_x_7 - _Z15coalescedAccessPffi)
        .other          _Z15coalescedAccessPffi,@"STO_CUDA_ENTRY STV_DEFAULT"
_Z15coalescedAccessPffi:
.text._Z15coalescedAccessPffi:
        /* <DEDUP_REMOVED lines=8> */
[----:B------:R-:W0:Y:S01]  /*0080*/  LDC.64 R2, c[0x0][0x380] ;  /* 0x0000e000ff027b82 */ /* 0x000e220000000a00 */
[----:B------:R-:W1:Y:S01]  /*0090*/  LDCU.64 UR4, c[0x0][0x358] ;  /* 0x00006b00ff0477ac */ /* 0x000e620008000a00 */
[----:B------:R-:W2:Y:S01]  /*00a0*/  LDCU UR6, c[0x0][0x388] ;  /* 0x00007100ff0677ac */ /* 0x000ea20008000800 */
[----:B0-----:R-:W-:-:S05]  /*00b0*/  IMAD.WIDE R2, R5, 0x4, R2 ;  /* 0x0000000405027825 */ /* 0x001fca00078e0202 */
[----:B-1----:R-:W2:Y:S02]  /*00c0*/  LDG.E R0, desc[UR4][R2.64] ;  /* 0x0000000402007981 */ /* 0x002ea4000c1e1900 */
[----:B--2---:R-:W-:-:S05]  /*00d0*/  FMUL R5, R0, UR6 ;  /* 0x0000000600057c20 */ /* 0x004fca0008400000 */
[----:B------:R-:W-:Y:S01]  /*00e0*/  STG.E desc[UR4][R2.64], R5 ;  /* 0x0000000502007986 */ /* 0x000fe2000c101904 */
[----:B------:R-:W-:Y:S05]  /*00f0*/  EXIT ;  /* 0x000000000000794d */ /* 0x000fea0003800000 */
.L_x_5:
        /* <DEDUP_REMOVED lines=16> */
.L_x_7:


//--------------------- .nv.shared.reserved.0     --------------------------
	.section	.nv.shared.reserved.0,"aw",@nobits
	.weak		__nv_reservedSMEM_offset_0_alias
	.size		__nv_reservedSMEM_offset_0_alias, 0, 64
	.other		__nv_reservedSMEM_offset_0_alias,@"STO_CUDA_RESERVED_SHARED STV_DEFAULT"
__nv_reservedSMEM_offset_0_alias:
	.zero		0
	.zero		64


//--------------------- .nv.constant0._Z18nonCoalescedAccessPffi --------------------------
	.section	.nv.constant0._Z18nonCoalescedAccessPffi,"a",@progbits
	.sectionflags	@""
	.align	4
.nv.constant0._Z18nonCoalescedAccessPffi:
	.zero		912


//--------------------- .nv.constant0._Z15coalescedAccessPffi --------------------------
	.section	.nv.constant0._Z15coalescedAccessPffi,"a",@progbits
	.sectionflags	@""
	.align	4
.nv.constant0._Z15coalescedAccessPffi:
	.zero		912


//--------------------- SYMBOLS --------------------------

	.type		.nv.reservedSmem.offset0,@object
	.size		.nv.reservedSmem.offset0,0x4
